	.headerflags	@"EF_CUDA_TEXMODE_UNIFIED EF_CUDA_64BIT_ADDRESS EF_CUDA_ACCELERATORS EF_CUDA_SM90 EF_CUDA_VIRTUAL_SM(EF_CUDA_SM90)"
	.elftype	@"ET_EXEC"


//--------------------- .nv.info                  --------------------------
	.section	.nv.info,"",@"SHT_CUDA_INFO"
	.align	4


	//----- nvinfo : EIATTR_REGCOUNT
	.align		4
        /*0000*/ 	.byte	0x04, 0x2f
        /*0002*/ 	.short	(.L_1 - .L_0)
	.align		4
.L_0:
        /*0004*/ 	.word	index@(triton_poi_fused_cat_23)
        /*0008*/ 	.word	0x00000018


	//----- nvinfo : EIATTR_MIN_STACK_SIZE
	.align		4
.L_1:
        /*000c*/ 	.byte	0x04, 0x12
        /*000e*/ 	.short	(.L_3 - .L_2)
	.align		4
.L_2:
        /*0010*/ 	.word	index@(triton_poi_fused_cat_23)
        /*0014*/ 	.word	0x00000000


	//----- nvinfo : EIATTR_FRAME_SIZE
	.align		4
.L_3:
        /*0018*/ 	.byte	0x04, 0x11
        /*001a*/ 	.short	(.L_5 - .L_4)
	.align		4
.L_4:
        /*001c*/ 	.word	index@(triton_poi_fused_cat_23)
        /*0020*/ 	.word	0x00000000


	//----- nvinfo : EIATTR_MIN_STACK_SIZE
	.align		4
.L_5:
        /*0024*/ 	.byte	0x04, 0x12
        /*0026*/ 	.short	(.L_7 - .L_6)
	.align		4
.L_6:
        /*0028*/ 	.word	index@(triton_poi_fused_cat_23)
        /*002c*/ 	.word	0x00000000
.L_7:


//--------------------- .nv.info.triton_poi_fused_cat_23 --------------------------
	.section	.nv.info.triton_poi_fused_cat_23,"",@"SHT_CUDA_INFO"
	.sectionflags	@""
	.align	4


	//----- nvinfo : EIATTR_CUDA_API_VERSION
	.align		4
        /*0000*/ 	.byte	0x04, 0x37
        /*0002*/ 	.short	(.L_9 - .L_8)
.L_8:
        /*0004*/ 	.word	0x0000007c


	//----- nvinfo : EIATTR_KPARAM_INFO
	.align		4
.L_9:
        /*0008*/ 	.byte	0x04, 0x17
        /*000a*/ 	.short	(.L_11 - .L_10)
.L_10:
        /*000c*/ 	.word	0x00000000
        /*0010*/ 	.short	0x0009
        /*0012*/ 	.short	0x0048
        /*0014*/ 	.byte	0x00, 0xf0, 0x11, 0x00


	//----- nvinfo : EIATTR_KPARAM_INFO
	.align		4
.L_11:
        /*0018*/ 	.byte	0x04, 0x17
        /*001a*/ 	.short	(.L_13 - .L_12)
.L_12:
        /*001c*/ 	.word	0x00000000
        /*0020*/ 	.short	0x0008
        /*0022*/ 	.short	0x0040
        /*0024*/ 	.byte	0x00, 0xf4, 0x21, 0x00


	//----- nvinfo : EIATTR_KPARAM_INFO
	.align		4
.L_13:
        /*0028*/ 	.byte	0x04, 0x17
        /*002a*/ 	.short	(.L_15 - .L_14)
.L_14:
        /*002c*/ 	.word	0x00000000
        /*0030*/ 	.short	0x0007
        /*0032*/ 	.short	0x0038
        /*0034*/ 	.byte	0x00, 0xf4, 0x21, 0x00


	//----- nvinfo : EIATTR_KPARAM_INFO
	.align		4
.L_15:
        /*0038*/ 	.byte	0x04, 0x17
        /*003a*/ 	.short	(.L_17 - .L_16)
.L_16:
        /*003c*/ 	.word	0x00000000
        /*0040*/ 	.short	0x0006
        /*0042*/ 	.short	0x0030
        /*0044*/ 	.byte	0x00, 0xf4, 0x21, 0x00


	//----- nvinfo : EIATTR_KPARAM_INFO
	.align		4
.L_17:
        /*0048*/ 	.byte	0x04, 0x17
        /*004a*/ 	.short	(.L_19 - .L_18)
.L_18:
        /*004c*/ 	.word	0x00000000
        /*0050*/ 	.short	0x0005
        /*0052*/ 	.short	0x0028
        /*0054*/ 	.byte	0x00, 0xf4, 0x21, 0x00


	//----- nvinfo : EIATTR_KPARAM_INFO
	.align		4
.L_19:
        /*0058*/ 	.byte	0x04, 0x17
        /*005a*/ 	.short	(.L_21 - .L_20)
.L_20:
        /*005c*/ 	.word	0x00000000
        /*0060*/ 	.short	0x0004
        /*0062*/ 	.short	0x0020
        /*0064*/ 	.byte	0x00, 0xf4, 0x21, 0x00


	//----- nvinfo : EIATTR_KPARAM_INFO
	.align		4
.L_21:
        /*0068*/ 	.byte	0x04, 0x17
        /*006a*/ 	.short	(.L_23 - .L_22)
.L_22:
        /*006c*/ 	.word	0x00000000
        /*0070*/ 	.short	0x0003
        /*0072*/ 	.short	0x0018
        /*0074*/ 	.byte	0x00, 0xf4, 0x21, 0x00


	//----- nvinfo : EIATTR_KPARAM_INFO
	.align		4
.L_23:
        /*0078*/ 	.byte	0x04, 0x17
        /*007a*/ 	.short	(.L_25 - .L_24)
.L_24:
        /*007c*/ 	.word	0x00000000
        /*0080*/ 	.short	0x0002
        /*0082*/ 	.short	0x0010
        /*0084*/ 	.byte	0x00, 0xf4, 0x21, 0x00


	//----- nvinfo : EIATTR_KPARAM_INFO
	.align		4
.L_25:
        /*0088*/ 	.byte	0x04, 0x17
        /*008a*/ 	.short	(.L_27 - .L_26)
.L_26:
        /*008c*/ 	.word	0x00000000
        /*0090*/ 	.short	0x0001
        /*0092*/ 	.short	0x0008
        /*0094*/ 	.byte	0x00, 0xf4, 0x21, 0x00


	//----- nvinfo : EIATTR_KPARAM_INFO
	.align		4
.L_27:
        /*0098*/ 	.byte	0x04, 0x17
        /*009a*/ 	.short	(.L_29 - .L_28)
.L_28:
        /*009c*/ 	.word	0x00000000
        /*00a0*/ 	.short	0x0000
        /*00a2*/ 	.short	0x0000
        /*00a4*/ 	.byte	0x00, 0xf4, 0x21, 0x00


	//----- nvinfo : EIATTR_SPARSE_MMA_MASK
	.align		4
.L_29:
        /*00a8*/ 	.byte	0x03, 0x50
        /*00aa*/ 	.short	0x0000


	//----- nvinfo : EIATTR_MAXREG_COUNT
	.align		4
        /*00ac*/ 	.byte	0x03, 0x1b
        /*00ae*/ 	.short	0x00ff


	//----- nvinfo : EIATTR_EXIT_INSTR_OFFSETS
	.align		4
        /*00b0*/ 	.byte	0x04, 0x1c
        /*00b2*/ 	.short	(.L_31 - .L_30)


	//   ....[0]....
.L_30:
        /*00b4*/ 	.word	0x000006f0


	//----- nvinfo : EIATTR_REQNTID
	.align		4
.L_31:
        /*00b8*/ 	.byte	0x04, 0x10
        /*00ba*/ 	.short	(.L_33 - .L_32)
.L_32:
        /*00bc*/ 	.word	0x00000080
        /*00c0*/ 	.word	0x00000001
        /*00c4*/ 	.word	0x00000001


	//----- nvinfo : EIATTR_CBANK_PARAM_SIZE
	.align		4
.L_33:
        /*00c8*/ 	.byte	0x03, 0x19
        /*00ca*/ 	.short	0x004c


	//----- nvinfo : EIATTR_PARAM_CBANK
	.align		4
        /*00cc*/ 	.byte	0x04, 0x0a
        /*00ce*/ 	.short	(.L_35 - .L_34)
	.align		4
.L_34:
        /*00d0*/ 	.word	index@(.nv.constant0.triton_poi_fused_cat_23)
        /*00d4*/ 	.short	0x0210
        /*00d6*/ 	.short	0x004c


	//----- nvinfo : EIATTR_SW_WAR
	.align		4
.L_35:
        /*00d8*/ 	.byte	0x04, 0x36
        /*00da*/ 	.short	(.L_37 - .L_36)
.L_36:
        /*00dc*/ 	.word	0x00000008
.L_37:


//--------------------- .nv.callgraph             --------------------------
	.section	.nv.callgraph,"",@"SHT_CUDA_CALLGRAPH"
	.align	4
	.sectionentsize	8
	.align		4
        /*0000*/ 	.word	0x00000000
	.align		4
        /*0004*/ 	.word	0xffffffff
	.align		4
        /*0008*/ 	.word	0x00000000
	.align		4
        /*000c*/ 	.word	0xfffffffe
	.align		4
        /*0010*/ 	.word	0x00000000
	.align		4
        /*0014*/ 	.word	0xfffffffd
	.align		4
        /*0018*/ 	.word	0x00000000
	.align		4
        /*001c*/ 	.word	0xfffffffc


//--------------------- .text.triton_poi_fused_cat_23 --------------------------
	.section	.text.triton_poi_fused_cat_23,"ax",@progbits
	.align	128
        .global         triton_poi_fused_cat_23
        .type           triton_poi_fused_cat_23,@function
        .size           triton_poi_fused_cat_23,(.L_x_1 - triton_poi_fused_cat_23)
        .other          triton_poi_fused_cat_23,@"STO_CUDA_ENTRY STV_DEFAULT"
triton_poi_fused_cat_23:
.text.triton_poi_fused_cat_23:
[----:B------:R-:W-:Y:S01]  /*0000*/  LDC R1, c[0x0][0x28] ;  /* 0x00000a00ff017b82 */ /* 0x000fe20000000800 */
[----:B------:R-:W1:Y:S07]  /*0010*/  S2R R2, SR_TID.X ;  /* 0x0000000000027919 */ /* 0x000e6e0000002100 */
[----:B------:R-:W2:Y:S01]  /*0020*/  LDC.64 R14, c[0x0][0x218] ;  /* 0x00008600ff0e7b82 */ /* 0x000ea20000000a00 */
[----:B------:R-:W-:Y:S01]  /*0030*/  ULDC.64 UR4, c[0x0][0x208] ;  /* 0x0000820000047ab9 */ /* 0x000fe20000000a00 */
[----:B------:R-:W-:Y:S01]  /*0040*/  ULDC.64 UR6, c[0x0][0x228] ;  /* 0x00008a0000067ab9 */ /* 0x000fe20000000a00 */
[----:B------:R-:W3:Y:S05]  /*0050*/  S2R R3, SR_CTAID.X ;  /* 0x0000000000037919 */ /* 0x000eea0000002500 */
[----:B------:R-:W4:Y:S08]  /*0060*/  LDC.64 R10, c[0x0][0x220] ;  /* 0x00008800ff0a7b82 */ /* 0x000f300000000a00 */
[----:B------:R-:W5:Y:S01]  /*0070*/  LDC.64 R12, c[0x0][0x230] ;  /* 0x00008c00ff0c7b82 */ /* 0x000f620000000a00 */
[----:B-1----:R-:W-:-:S05]  /*0080*/  LOP3.LUT R2, R2, 0x7f, RZ, 0xc0, !PT ;  /* 0x0000007f02027812 */ /* 0x002fca00078ec0ff */
[----:B---3--:R-:W-:-:S05]  /*0090*/  IMAD R2, R3, 0x80, R2 ;  /* 0x0000008003027824 */ /* 0x008fca00078e0202 */
[----:B------:R-:W-:-:S04]  /*00a0*/  SHF.R.S32.HI R7, RZ, 0x1f, R2 ;  /* 0x0000001fff077819 */ /* 0x000fc80000011402 */
[CC--:B------:R-:W-:Y:S02]  /*00b0*/  LEA.HI R0, R7.reuse, R2.reuse, RZ, 0x6 ;  /* 0x0000000207007211 */ /* 0x0c0fe400078f30ff */
[----:B------:R-:W-:Y:S02]  /*00c0*/  LEA.HI R5, R7, R2, RZ, 0x3 ;  /* 0x0000000207057211 */ /* 0x000fe400078f18ff */
[----:B------:R-:W-:Y:S02]  /*00d0*/  SHF.R.S32.HI R3, RZ, 0x6, R0 ;  /* 0x00000006ff037819 */ /* 0x000fe40000011400 */
[----:B------:R-:W-:Y:S02]  /*00e0*/  SHF.R.S32.HI R6, RZ, 0x3, R5 ;  /* 0x00000003ff067819 */ /* 0x000fe40000011405 */
[----:B------:R-:W-:Y:S02]  /*00f0*/  LEA.HI R4, R3, R3, RZ, 0x5 ;  /* 0x0000000303047211 */ /* 0x000fe400078f28ff */
[----:B------:R-:W-:-:S02]  /*0100*/  LEA.HI R8, R6, R6, RZ, 0x3 ;  /* 0x0000000606087211 */ /* 0x000fc400078f18ff */
[----:B------:R-:W-:Y:S02]  /*0110*/  LOP3.LUT R4, R4, 0xffffffe0, RZ, 0xc0, !PT ;  /* 0xffffffe004047812 */ /* 0x000fe400078ec0ff */
[----:B------:R-:W-:Y:S02]  /*0120*/  LOP3.LUT R9, R8, 0xfffffff8, RZ, 0xc0, !PT ;  /* 0xfffffff808097812 */ /* 0x000fe400078ec0ff */
[----:B------:R-:W-:Y:S01]  /*0130*/  LOP3.LUT R5, R5, 0xfffffff8, RZ, 0xc0, !PT ;  /* 0xfffffff805057812 */ /* 0x000fe200078ec0ff */
[----:B------:R-:W-:Y:S02]  /*0140*/  IMAD.IADD R3, R3, 0x1, -R4 ;  /* 0x0000000103037824 */ /* 0x000fe400078e0a04 */
[----:B------:R-:W-:Y:S01]  /*0150*/  IMAD.IADD R4, R6, 0x1, -R9 ;  /* 0x0000000106047824 */ /* 0x000fe200078e0a09 */
[----:B------:R-:W-:Y:S01]  /*0160*/  CS2R R8, SRZ ;  /* 0x0000000000087805 */ /* 0x000fe2000001ff00 */
[----:B------:R-:W-:Y:S01]  /*0170*/  IMAD.IADD R5, R2, 0x1, -R5 ;  /* 0x0000000102057824 */ /* 0x000fe200078e0a05 */
[----:B------:R-:W-:Y:S01]  /*0180*/  ISETP.GE.AND P0, PT, R3, 0x10, PT ;  /* 0x000000100300780c */ /* 0x000fe20003f06270 */
[----:B--2---:R-:W-:Y:S01]  /*0190*/  IMAD.WIDE R16, R4, 0x8, R14 ;  /* 0x0000000804107825 */ /* 0x004fe200078e020e */
[----:B------:R-:W-:-:S11]  /*01a0*/  CS2R R14, SRZ ;  /* 0x00000000000e7805 */ /* 0x000fd6000001ff00 */
[----:B------:R1:W2:Y:S01]  /*01b0*/  @!P0 LDG.E.EL.64 R8, desc[UR4][R16.64] ;  /* 0x0000000410088981 */ /* 0x0002a2000c2e1b00 */
[----:B----4-:R-:W-:Y:S01]  /*01c0*/  IMAD.WIDE R18, R5, 0x8, R10 ;  /* 0x0000000805127825 */ /* 0x010fe200078e020a */
[----:B------:R-:W-:-:S03]  /*01d0*/  CS2R R10, SRZ ;  /* 0x00000000000a7805 */ /* 0x000fc6000001ff00 */
[----:B-----5:R-:W-:Y:S01]  /*01e0*/  IMAD.WIDE R12, R5, 0x8, R12 ;  /* 0x00000008050c7825 */ /* 0x020fe200078e020c */
[----:B------:R3:W4:Y:S04]  /*01f0*/  @!P0 LDG.E.EL.64 R14, desc[UR4][R18.64] ;  /* 0x00000004120e8981 */ /* 0x000728000c2e1b00 */
[----:B------:R-:W5:Y:S01]  /*0200*/  @!P0 LDG.E.EL.64 R10, desc[UR4][R12.64] ;  /* 0x000000040c0a8981 */ /* 0x000f62000c2e1b00 */
[----:B-1----:R-:W-:Y:S01]  /*0210*/  LEA.HI R16, R7, R2, RZ, 0xb ;  /* 0x0000000207107211 */ /* 0x002fe200078f58ff */
[----:B---3--:R-:W-:Y:S01]  /*0220*/  IMAD.SHL.U32 R19, R3, 0x10, RZ ;  /* 0x0000001003137824 */ /* 0x008fe200078e00ff */
[----:B--2---:R-:W-:Y:S02]  /*0230*/  SEL R20, R9, RZ, !P0 ;  /* 0x000000ff09147207 */ /* 0x004fe40004000000 */
[----:B------:R-:W-:-:S02]  /*0240*/  SEL R21, R8, RZ, !P0 ;  /* 0x000000ff08157207 */ /* 0x000fc40004000000 */
[----:B------:R-:W-:Y:S02]  /*0250*/  SHF.R.U32.HI R9, RZ, 0x1d, R20 ;  /* 0x0000001dff097819 */ /* 0x000fe40000011614 */
[----:B----4-:R-:W-:Y:S02]  /*0260*/  SEL R6, R14, RZ, !P0 ;  /* 0x000000ff0e067207 */ /* 0x010fe40004000000 */
[----:B------:R-:W-:Y:S02]  /*0270*/  LOP3.LUT R8, R9, 0x4, RZ, 0xc0, !PT ;  /* 0x0000000409087812 */ /* 0x000fe400078ec0ff */
[----:B------:R-:W-:Y:S02]  /*0280*/  SEL R9, R15, RZ, !P0 ;  /* 0x000000ff0f097207 */ /* 0x000fe40004000000 */
[----:B------:R-:W-:Y:S02]  /*0290*/  IADD3 R21, P1, R8, R21, RZ ;  /* 0x0000001508157210 */ /* 0x000fe40007f3e0ff */
[----:B-----5:R-:W-:-:S02]  /*02a0*/  SEL R8, R11, RZ, !P0 ;  /* 0x000000ff0b087207 */ /* 0x020fc40004000000 */
[----:B------:R-:W-:Y:S01]  /*02b0*/  SEL R17, R10, RZ, !P0 ;  /* 0x000000ff0a117207 */ /* 0x000fe20004000000 */
[----:B------:R-:W-:Y:S01]  /*02c0*/  IMAD.X R20, RZ, RZ, R20, P1 ;  /* 0x000000ffff147224 */ /* 0x000fe200008e0614 */
[----:B------:R-:W-:Y:S01]  /*02d0*/  SHF.R.U32.HI R14, RZ, 0x1b, R9 ;  /* 0x0000001bff0e7819 */ /* 0x000fe20000011609 */
[----:B------:R-:W1:Y:S01]  /*02e0*/  LDC.64 R10, c[0x0][0x238] ;  /* 0x00008e00ff0a7b82 */ /* 0x000e620000000a00 */
[----:B------:R-:W-:Y:S02]  /*02f0*/  LEA R15, P2, R6, UR6, 0x2 ;  /* 0x00000006060f7c11 */ /* 0x000fe4000f8410ff */
[----:B------:R-:W-:Y:S02]  /*0300*/  SHF.R.U32.HI R12, RZ, 0x1b, R8 ;  /* 0x0000001bff0c7819 */ /* 0x000fe40000011608 */
[----:B------:R-:W-:Y:S02]  /*0310*/  LEA R13, P3, R17, UR6, 0x2 ;  /* 0x00000006110d7c11 */ /* 0x000fe4000f8610ff */
[C---:B------:R-:W-:Y:S01]  /*0320*/  SHF.L.U64.HI R20, R21.reuse, 0x4, R20 ;  /* 0x0000000415147819 */ /* 0x040fe20000010214 */
[----:B------:R-:W-:Y:S01]  /*0330*/  IMAD.SHL.U32 R21, R21, 0x10, RZ ;  /* 0x0000001015157824 */ /* 0x000fe200078e00ff */
[----:B------:R-:W-:-:S02]  /*0340*/  LOP3.LUT R14, R14, 0x10, RZ, 0xc0, !PT ;  /* 0x000000100e0e7812 */ /* 0x000fc400078ec0ff */
[----:B------:R-:W-:Y:S02]  /*0350*/  LEA.HI.X R6, R6, UR7, R9, 0x2, P2 ;  /* 0x0000000706067c11 */ /* 0x000fe400090f1409 */
[----:B------:R-:W-:Y:S02]  /*0360*/  LOP3.LUT R12, R12, 0x10, RZ, 0xc0, !PT ;  /* 0x000000100c0c7812 */ /* 0x000fe400078ec0ff */
[----:B------:R-:W-:Y:S01]  /*0370*/  LEA.HI.X R17, R17, UR7, R8, 0x2, P3 ;  /* 0x0000000711117c11 */ /* 0x000fe200098f1408 */
[----:B------:R-:W-:Y:S01]  /*0380*/  ULDC.64 UR6, c[0x0][0x248] ;  /* 0x0000920000067ab9 */ /* 0x000fe20000000a00 */
[----:B------:R-:W2:Y:S01]  /*0390*/  LDC.64 R8, c[0x0][0x210] ;  /* 0x00008400ff087b82 */ /* 0x000ea20000000a00 */
[C---:B------:R-:W-:Y:S02]  /*03a0*/  IADD3 R14, P2, P1, R21.reuse, R15, R14 ;  /* 0x0000000f150e7210 */ /* 0x040fe4000795e00e */
[----:B------:R-:W-:Y:S02]  /*03b0*/  IADD3 R12, P3, P4, R21, R13, R12 ;  /* 0x0000000d150c7210 */ /* 0x000fe40007c7e00c */
[----:B------:R-:W-:-:S02]  /*03c0*/  IADD3.X R15, R20, R6, RZ, P2, P1 ;  /* 0x00000006140f7210 */ /* 0x000fc400017e24ff */
[----:B------:R-:W-:Y:S01]  /*03d0*/  IADD3.X R13, R20, R17, RZ, P3, P4 ;  /* 0x00000011140d7210 */ /* 0x000fe20001fe84ff */
[----:B------:R-:W3:Y:S01]  /*03e0*/  LDC.64 R6, c[0x0][0x240] ;  /* 0x00009000ff067b82 */ /* 0x000ee20000000a00 */
[----:B------:R-:W-:Y:S01]  /*03f0*/  SHF.R.S32.HI R17, RZ, 0xb, R16 ;  /* 0x0000000bff117819 */ /* 0x000fe20000011410 */
[----:B------:R-:W-:Y:S01]  /*0400*/  IMAD.WIDE R14, R19, 0x4, R14 ;  /* 0x00000004130e7825 */ /* 0x000fe200078e020e */
[----:B------:R-:W-:-:S03]  /*0410*/  LOP3.LUT R16, R16, 0xfffff800, RZ, 0xc0, !PT ;  /* 0xfffff80010107812 */ /* 0x000fc600078ec0ff */
[----:B------:R-:W-:-:S04]  /*0420*/  IMAD.WIDE R18, R19, 0x4, R12 ;  /* 0x0000000413127825 */ /* 0x000fc800078e020c */
[C---:B------:R-:W-:Y:S02]  /*0430*/  IMAD.SHL.U32 R21, R17.reuse, 0x100, RZ ;  /* 0x0000010011157824 */ /* 0x040fe400078e00ff */
[----:B------:R-:W-:Y:S02]  /*0440*/  IMAD.SHL.U32 R17, R17, 0x400, RZ ;  /* 0x0000040011117824 */ /* 0x000fe400078e00ff */
[----:B------:R-:W-:-:S04]  /*0450*/  IMAD.WIDE R12, R21, 0x4, R14 ;  /* 0x00000004150c7825 */ /* 0x000fc800078e020e */
[----:B------:R-:W-:Y:S01]  /*0460*/  IMAD.WIDE R14, R21, 0x4, R18 ;  /* 0x00000004150e7825 */ /* 0x000fe200078e0212 */
[----:B------:R-:W-:-:S03]  /*0470*/  IADD3 R19, R17, R2, -R16 ;  /* 0x0000000211137210 */ /* 0x000fc60007ffe810 */
[----:B-1----:R-:W-:-:S04]  /*0480*/  IMAD.WIDE R10, R5, 0x4, R10 ;  /* 0x00000004050a7825 */ /* 0x002fc800078e020a */
[----:B--2---:R-:W-:Y:S01]  /*0490*/  IMAD.WIDE R8, R19, 0x4, R8 ;  /* 0x0000000413087825 */ /* 0x004fe200078e0208 */
[----:B------:R-:W-:-:S03]  /*04a0*/  LOP3.LUT R19, R0, 0xffffffc0, RZ, 0xc0, !PT ;  /* 0xffffffc000137812 */ /* 0x000fc600078ec0ff */
[----:B------:R-:W-:Y:S02]  /*04b0*/  IMAD.MOV.U32 R5, RZ, RZ, RZ ;  /* 0x000000ffff057224 */ /* 0x000fe400078e00ff */
[----:B------:R-:W-:Y:S02]  /*04c0*/  IMAD.MOV.U32 R16, RZ, RZ, RZ ;  /* 0x000000ffff107224 */ /* 0x000fe400078e00ff */
[----:B------:R-:W-:Y:S02]  /*04d0*/  IMAD.IADD R0, R2, 0x1, -R19 ;  /* 0x0000000102007824 */ /* 0x000fe400078e0a13 */
[----:B------:R-:W-:Y:S01]  /*04e0*/  IMAD.MOV.U32 R18, RZ, RZ, RZ ;  /* 0x000000ffff127224 */ /* 0x000fe200078e00ff */
[----:B------:R1:W2:Y:S01]  /*04f0*/  @!P0 LDG.E.EL R5, desc[UR4][R12.64] ;  /* 0x000000040c058981 */ /* 0x0002a2000c2e1900 */
[----:B------:R-:W-:Y:S02]  /*0500*/  IMAD.SHL.U32 R19, R3, 0x40, RZ ;  /* 0x0000004003137824 */ /* 0x000fe400078e00ff */
[----:B---3--:R-:W-:Y:S01]  /*0510*/  IMAD.WIDE R6, R4, 0x4, R6 ;  /* 0x0000000404067825 */ /* 0x008fe200078e0206 */
[----:B------:R3:W4:Y:S01]  /*0520*/  @!P0 LDG.E.EL R16, desc[UR4][R14.64] ;  /* 0x000000040e108981 */ /* 0x000722000c2e1900 */
[----:B------:R-:W-:-:S02]  /*0530*/  SHF.R.S32.HI R20, RZ, 0x1f, R17 ;  /* 0x0000001fff147819 */ /* 0x000fc40000011411 */
[----:B------:R-:W-:Y:S01]  /*0540*/  IMAD.MOV.U32 R4, RZ, RZ, RZ ;  /* 0x000000ffff047224 */ /* 0x000fe200078e00ff */
[----:B------:R-:W-:Y:S01]  /*0550*/  IADD3 R21, P2, P3, R19, R0, R17 ;  /* 0x0000000013157210 */ /* 0x000fe20007b5e011 */
[----:B------:R5:W4:Y:S01]  /*0560*/  @!P0 LDG.E.EL R18, desc[UR4][R10.64] ;  /* 0x000000040a128981 */ /* 0x000b22000c2e1900 */
[----:B------:R-:W-:Y:S01]  /*0570*/  SHF.R.S32.HI R17, RZ, 0x1f, R0 ;  /* 0x0000001fff117819 */ /* 0x000fe20000011400 */
[----:B------:R-:W-:Y:S01]  /*0580*/  IMAD.MOV.U32 R0, RZ, RZ, RZ ;  /* 0x000000ffff007224 */ /* 0x000fe200078e00ff */
[----:B------:R-:W-:Y:S01]  /*0590*/  SHF.R.S32.HI R19, RZ, 0x1f, R19 ;  /* 0x0000001fff137819 */ /* 0x000fe20000011413 */
[----:B------:R-:W4:Y:S01]  /*05a0*/  @!P0 LDG.E R4, desc[UR4][R8.64] ;  /* 0x0000000408048981 */ /* 0x000f22000c1e1900 */
[----:B------:R-:W-:Y:S02]  /*05b0*/  ISETP.GT.AND P1, PT, R3, 0xf, PT ;  /* 0x0000000f0300780c */ /* 0x000fe40003f24270 */
[----:B------:R-:W-:Y:S01]  /*05c0*/  IADD3.X R20, R19, R17, R20, P2, P3 ;  /* 0x0000001113147210 */ /* 0x000fe200017e6414 */
[----:B------:R-:W4:Y:S01]  /*05d0*/  @!P0 LDG.E.EL R0, desc[UR4][R6.64] ;  /* 0x0000000406008981 */ /* 0x000f22000c2e1900 */
[C---:B-1----:R-:W-:Y:S01]  /*05e0*/  LEA R12, P2, R21.reuse, UR6, 0x2 ;  /* 0x00000006150c7c11 */ /* 0x042fe2000f8410ff */
[----:B---3--:R-:W-:Y:S01]  /*05f0*/  IMAD.MOV.U32 R14, RZ, RZ, RZ ;  /* 0x000000ffff0e7224 */ /* 0x008fe200078e00ff */
[----:B-----5:R-:W1:Y:S02]  /*0600*/  LDC.64 R10, c[0x0][0x250] ;  /* 0x00009400ff0a7b82 */ /* 0x020e640000000a00 */
[----:B------:R-:W-:-:S05]  /*0610*/  LEA.HI.X R13, R21, UR7, R20, 0x2, P2 ;  /* 0x00000007150d7c11 */ /* 0x000fca00090f1414 */
[----:B------:R-:W3:Y:S01]  /*0620*/  @P1 LDG.E R14, desc[UR4][R12.64+-0x1000] ;  /* 0xfff000040c0e1981 */ /* 0x000ee2000c1e1900 */
[----:B-1----:R-:W-:Y:S01]  /*0630*/  IMAD.WIDE R10, R2, 0x4, R10 ;  /* 0x00000004020a7825 */ /* 0x002fe200078e020a */
[----:B--2---:R-:W-:Y:S02]  /*0640*/  SEL R5, R5, RZ, !P0 ;  /* 0x000000ff05057207 */ /* 0x004fe40004000000 */
[----:B----4-:R-:W-:Y:S02]  /*0650*/  SEL R16, R16, RZ, !P0 ;  /* 0x000000ff10107207 */ /* 0x010fe40004000000 */
[----:B------:R-:W-:-:S03]  /*0660*/  SEL R18, R18, RZ, !P0 ;  /* 0x000000ff12127207 */ /* 0x000fc60004000000 */
[----:B------:R-:W-:Y:S01]  /*0670*/  FADD R16, -R5, R16 ;  /* 0x0000001005107221 */ /* 0x000fe20000000100 */
[----:B------:R-:W-:-:S03]  /*0680*/  SEL R3, R4, RZ, !P0 ;  /* 0x000000ff04037207 */ /* 0x000fc60004000000 */
[----:B------:R-:W-:Y:S01]  /*0690*/  FFMA R18, R16, R18, R5 ;  /* 0x0000001210127223 */ /* 0x000fe20000000005 */
[----:B------:R-:W-:-:S03]  /*06a0*/  SEL R0, R0, RZ, !P0 ;  /* 0x000000ff00007207 */ /* 0x000fc60004000000 */
[----:B------:R-:W-:-:S04]  /*06b0*/  FADD R18, -R3, R18 ;  /* 0x0000001203127221 */ /* 0x000fc80000000100 */
[----:B------:R-:W-:Y:S01]  /*06c0*/  FFMA R3, R18, R0, R3 ;  /* 0x0000000012037223 */ /* 0x000fe20000000003 */
[----:B---3--:R-:W-:-:S05]  /*06d0*/  @P0 SEL R3, R14, RZ, P1 ;  /* 0x000000ff0e030207 */ /* 0x008fca0000800000 */
[----:B------:R-:W-:Y:S01]  /*06e0*/  STG.E desc[UR4][R10.64], R3 ;  /* 0x000000030a007986 */ /* 0x000fe2000c101904 */
[----:B------:R-:W-:Y:S05]  /*06f0*/  EXIT ;  /* 0x000000000000794d */ /* 0x000fea0003800000 */
.L_x_0:
[----:B------:R-:W-:-:S00]  /*0700*/  BRA `(.L_x_0) ;  /* 0xfffffffc00fc7947 */ /* 0x000fc0000383ffff */
[----:B------:R-:W-:-:S00]  /*0710*/  NOP ;  /* 0x0000000000007918 */ /* 0x000fc00000000000 */
        /* <DEDUP_REMOVED lines=14> */
.L_x_1:


//--------------------- .nv.constant0.triton_poi_fused_cat_23 --------------------------
	.section	.nv.constant0.triton_poi_fused_cat_23,"a",@progbits
	.sectionflags	@""
	.align	4
.nv.constant0.triton_poi_fused_cat_23:
	.zero		604
